//
// Generated by NVIDIA NVVM Compiler
//
// Compiler Build ID: CL-36424714
// Cuda compilation tools, release 13.0, V13.0.88
// Based on NVVM 20.0.0
//

.version 9.0
.target sm_100
.address_size 64

	// .globl	_Z10memset_intPiii

.visible .entry _Z10memset_intPiii(
	.param .u64 .ptr .align 1 _Z10memset_intPiii_param_0,
	.param .u32 _Z10memset_intPiii_param_1,
	.param .u32 _Z10memset_intPiii_param_2
)
{
	.reg .pred 	%p<2>;
	.reg .b32 	%r<4>;
	.reg .b64 	%rd<5>;

	ld.param.u64 	%rd1, [_Z10memset_intPiii_param_0];
	ld.param.u32 	%r2, [_Z10memset_intPiii_param_1];
	ld.param.u32 	%r3, [_Z10memset_intPiii_param_2];
	mov.u32 	%r1, %tid.x;
	setp.ge.u32 	%p1, %r1, %r3;
	@%p1 bra 	$L__BB0_2;
	cvta.to.global.u64 	%rd2, %rd1;
	mul.wide.u32 	%rd3, %r1, 4;
	add.s64 	%rd4, %rd2, %rd3;
	st.global.u32 	[%rd4], %r2;
$L__BB0_2:
	ret;

}
	// .globl	_Z10checktanksPiS_
.visible .entry _Z10checktanksPiS_(
	.param .u64 .ptr .align 1 _Z10checktanksPiS__param_0,
	.param .u64 .ptr .align 1 _Z10checktanksPiS__param_1
)
{
	.reg .pred 	%p<2>;
	.reg .b32 	%r<4>;
	.reg .b64 	%rd<7>;

	ld.param.u64 	%rd2, [_Z10checktanksPiS__param_0];
	ld.param.u64 	%rd1, [_Z10checktanksPiS__param_1];
	cvta.to.global.u64 	%rd3, %rd2;
	mov.u32 	%r1, %tid.x;
	mul.wide.u32 	%rd4, %r1, 4;
	add.s64 	%rd5, %rd3, %rd4;
	ld.global.u32 	%r2, [%rd5];
	setp.gt.s32 	%p1, %r2, 0;
	@%p1 bra 	$L__BB1_2;
	cvta.to.global.u64 	%rd6, %rd1;
	atom.global.add.u32 	%r3, [%rd6], -1;
$L__BB1_2:
	ret;

}
	// .globl	_Z19start_current_roundPiS_S_S_S_iiS_i
.visible .entry _Z19start_current_roundPiS_S_S_S_iiS_i(
	.param .u64 .ptr .align 1 _Z19start_current_roundPiS_S_S_S_iiS_i_param_0,
	.param .u64 .ptr .align 1 _Z19start_current_roundPiS_S_S_S_iiS_i_param_1,
	.param .u64 .ptr .align 1 _Z19start_current_roundPiS_S_S_S_iiS_i_param_2,
	.param .u64 .ptr .align 1 _Z19start_current_roundPiS_S_S_S_iiS_i_param_3,
	.param .u64 .ptr .align 1 _Z19start_current_roundPiS_S_S_S_iiS_i_param_4,
	.param .u32 _Z19start_current_roundPiS_S_S_S_iiS_i_param_5,
	.param .u32 _Z19start_current_roundPiS_S_S_S_iiS_i_param_6,
	.param .u64 .ptr .align 1 _Z19start_current_roundPiS_S_S_S_iiS_i_param_7,
	.param .u32 _Z19start_current_roundPiS_S_S_S_iiS_i_param_8
)
{
	.reg .pred 	%p<21>;
	.reg .b32 	%r<44>;
	.reg .b64 	%rd<51>;

	ld.param.u64 	%rd13, [_Z19start_current_roundPiS_S_S_S_iiS_i_param_0];
	ld.param.u64 	%rd14, [_Z19start_current_roundPiS_S_S_S_iiS_i_param_1];
	ld.param.u64 	%rd15, [_Z19start_current_roundPiS_S_S_S_iiS_i_param_4];
	ld.param.u32 	%r6, [_Z19start_current_roundPiS_S_S_S_iiS_i_param_5];
	ld.param.u64 	%rd16, [_Z19start_current_roundPiS_S_S_S_iiS_i_param_7];
	ld.param.u32 	%r7, [_Z19start_current_roundPiS_S_S_S_iiS_i_param_8];
	cvta.to.global.u64 	%rd17, %rd16;
	cvta.to.global.u64 	%rd1, %rd15;
	cvta.to.global.u64 	%rd18, %rd14;
	cvta.to.global.u64 	%rd19, %rd13;
	mov.u32 	%r1, %ctaid.x;
	add.s32 	%r8, %r7, %r1;
	rem.s32 	%r9, %r8, %r6;
	mov.u32 	%r2, %tid.x;
	mul.wide.u32 	%rd20, %r1, 4;
	add.s64 	%rd21, %rd19, %rd20;
	ld.global.s32 	%rd2, [%rd21];
	add.s64 	%rd22, %rd18, %rd20;
	ld.global.s32 	%rd3, [%rd22];
	mul.wide.s32 	%rd23, %r9, 4;
	add.s64 	%rd24, %rd19, %rd23;
	ld.global.s32 	%rd4, [%rd24];
	add.s64 	%rd25, %rd18, %rd23;
	ld.global.s32 	%rd5, [%rd25];
	mul.wide.u32 	%rd26, %r2, 4;
	add.s64 	%rd27, %rd19, %rd26;
	ld.global.s32 	%rd6, [%rd27];
	add.s64 	%rd28, %rd18, %rd26;
	ld.global.s32 	%rd7, [%rd28];
	setp.eq.s32 	%p1, %r9, %r1;
	setp.eq.s32 	%p2, %r2, %r1;
	add.s64 	%rd8, %rd17, %rd20;
	mov.b32 	%r43, -1;
	or.pred  	%p3, %p2, %p1;
	@%p3 bra 	$L__BB2_11;
	add.s64 	%rd30, %rd1, %rd20;
	ld.global.u32 	%r11, [%rd30];
	setp.lt.s32 	%p4, %r11, 1;
	@%p4 bra 	$L__BB2_11;
	add.s64 	%rd32, %rd1, %rd26;
	ld.global.u32 	%r13, [%rd32];
	setp.lt.s32 	%p5, %r13, 1;
	@%p5 bra 	$L__BB2_11;
	sub.s64 	%rd33, %rd4, %rd2;
	sub.s64 	%rd9, %rd7, %rd3;
	mul.lo.s64 	%rd34, %rd9, %rd33;
	sub.s64 	%rd10, %rd6, %rd2;
	sub.s64 	%rd35, %rd5, %rd3;
	mul.lo.s64 	%rd36, %rd10, %rd35;
	setp.ne.s64 	%p6, %rd34, %rd36;
	@%p6 bra 	$L__BB2_11;
	cvt.u32.u64 	%r17, %rd5;
	cvt.u32.u64 	%r18, %rd3;
	setp.gt.s32 	%p7, %r18, %r17;
	selp.b32 	%r19, -1, 1, %p7;
	cvt.u32.u64 	%r20, %rd4;
	cvt.u32.u64 	%r21, %rd2;
	setp.gt.s32 	%p8, %r20, %r21;
	selp.b32 	%r22, 1, -1, %p8;
	setp.eq.s32 	%p9, %r17, %r18;
	selp.b32 	%r16, %r22, %r19, %p9;
	setp.eq.s32 	%p10, %r16, -1;
	@%p10 bra 	$L__BB2_8;
	setp.ne.s32 	%p11, %r16, 1;
	@%p11 bra 	$L__BB2_11;
	cvt.u32.u64 	%r30, %rd7;
	setp.lt.s32 	%p16, %r18, %r30;
	@%p16 bra 	$L__BB2_10;
	cvt.u32.u64 	%r34, %rd6;
	setp.eq.s32 	%p17, %r18, %r30;
	setp.lt.s32 	%p18, %r21, %r34;
	and.pred  	%p19, %p17, %p18;
	@%p19 bra 	$L__BB2_10;
	bra.uni 	$L__BB2_11;
$L__BB2_8:
	cvt.u32.u64 	%r23, %rd7;
	setp.gt.s32 	%p12, %r18, %r23;
	@%p12 bra 	$L__BB2_10;
	cvt.u32.u64 	%r27, %rd6;
	setp.ne.s32 	%p13, %r23, %r18;
	setp.le.s32 	%p14, %r21, %r27;
	or.pred  	%p15, %p13, %p14;
	@%p15 bra 	$L__BB2_11;
$L__BB2_10:
	abs.s64 	%rd41, %rd9;
	abs.s64 	%rd42, %rd10;
	cvt.u32.u64 	%r37, %rd42;
	cvt.u32.u64 	%r38, %rd41;
	add.s32 	%r43, %r38, %r37;
	atom.global.min.s32 	%r39, [%rd8], %r43;
$L__BB2_11:
	bar.sync 	0;
	ld.global.u32 	%r40, [%rd8];
	setp.ne.s32 	%p20, %r40, %r43;
	@%p20 bra 	$L__BB2_13;
	ld.param.u64 	%rd50, [_Z19start_current_roundPiS_S_S_S_iiS_i_param_3];
	ld.param.u64 	%rd49, [_Z19start_current_roundPiS_S_S_S_iiS_i_param_2];
	cvta.to.global.u64 	%rd43, %rd49;
	add.s64 	%rd45, %rd43, %rd20;
	atom.global.add.u32 	%r41, [%rd45], 1;
	cvta.to.global.u64 	%rd46, %rd50;
	add.s64 	%rd48, %rd46, %rd26;
	atom.global.add.u32 	%r42, [%rd48], -1;
$L__BB2_13:
	ret;

}


// ===== COMPILED SASS (sm_100) =====

	.target	sm_100

	.elftype	@"ET_EXEC"


//--------------------- .note.nv.tkinfo           --------------------------
	.section	.note.nv.tkinfo,"",@"SHT_NOTE"
	.sectionflags	@"SHF_NOTE_NV_TKINFO"
	.tkinfo
        /*0018*/ 	.word	0x00000002
        /*0030*/ 	.string	""
        /*0030*/ 	.string	"ptxas"
        /*0030*/ 	.string	"Cuda compilation tools, release 13.0, V13.0.88"
        /*0030*/ 	.string	"Build cuda_13.0.r13.0/compiler.36424714_0"
        /*0030*/ 	.string	"-arch sm_100 -m 64 "



//--------------------- .note.nv.cuinfo           --------------------------
	.section	.note.nv.cuinfo,"",@"SHT_NOTE"
	.sectionflags	@"SHF_NOTE_NV_CUINFO"
        /*0018*/ 	.short	0x0002
        /*001a*/ 	.short	0x0064
        /*001c*/ 	.short	0x0082
	.zero		2


//--------------------- .nv.info                  --------------------------
	.section	.nv.info,"",@"SHT_CUDA_INFO"
	.align	4


	//----- nvinfo : EIATTR_REGCOUNT
	.align		4
        /*0000*/ 	.byte	0x04, 0x2f
        /*0002*/ 	.short	(.L_1 - .L_0)
	.align		4
.L_0:
        /*0004*/ 	.word	index@(_Z10memset_intPiii)
        /*0008*/ 	.word	0x0000000a


	//----- nvinfo : EIATTR_FRAME_SIZE
	.align		4
.L_1:
        /*000c*/ 	.byte	0x04, 0x11
        /*000e*/ 	.short	(.L_3 - .L_2)
	.align		4
.L_2:
        /*0010*/ 	.word	index@(_Z10memset_intPiii)
        /*0014*/ 	.word	0x00000000


	//----- nvinfo : EIATTR_REGCOUNT
	.align		4
.L_3:
        /*0018*/ 	.byte	0x04, 0x2f
        /*001a*/ 	.short	(.L_5 - .L_4)
	.align		4
.L_4:
        /*001c*/ 	.word	index@(_Z10checktanksPiS_)
        /*0020*/ 	.word	0x00000008


	//----- nvinfo : EIATTR_FRAME_SIZE
	.align		4
.L_5:
        /*0024*/ 	.byte	0x04, 0x11
        /*0026*/ 	.short	(.L_7 - .L_6)
	.align		4
.L_6:
        /*0028*/ 	.word	index@(_Z10checktanksPiS_)
        /*002c*/ 	.word	0x00000000


	//----- nvinfo : EIATTR_REGCOUNT
	.align		4
.L_7:
        /*0030*/ 	.byte	0x04, 0x2f
        /*0032*/ 	.short	(.L_9 - .L_8)
	.align		4
.L_8:
        /*0034*/ 	.word	index@(_Z19start_current_roundPiS_S_S_S_iiS_i)
        /*0038*/ 	.word	0x00000020


	//----- nvinfo : EIATTR_FRAME_SIZE
	.align		4
.L_9:
        /*003c*/ 	.byte	0x04, 0x11
        /*003e*/ 	.short	(.L_11 - .L_10)
	.align		4
.L_10:
        /*0040*/ 	.word	index@(_Z19start_current_roundPiS_S_S_S_iiS_i)
        /*0044*/ 	.word	0x00000000


	//----- nvinfo : EIATTR_MIN_STACK_SIZE
	.align		4
.L_11:
        /*0048*/ 	.byte	0x04, 0x12
        /*004a*/ 	.short	(.L_13 - .L_12)
	.align		4
.L_12:
        /*004c*/ 	.word	index@(_Z19start_current_roundPiS_S_S_S_iiS_i)
        /*0050*/ 	.word	0x00000000


	//----- nvinfo : EIATTR_MIN_STACK_SIZE
	.align		4
.L_13:
        /*0054*/ 	.byte	0x04, 0x12
        /*0056*/ 	.short	(.L_15 - .L_14)
	.align		4
.L_14:
        /*0058*/ 	.word	index@(_Z10checktanksPiS_)
        /*005c*/ 	.word	0x00000000


	//----- nvinfo : EIATTR_MIN_STACK_SIZE
	.align		4
.L_15:
        /*0060*/ 	.byte	0x04, 0x12
        /*0062*/ 	.short	(.L_17 - .L_16)
	.align		4
.L_16:
        /*0064*/ 	.word	index@(_Z10memset_intPiii)
        /*0068*/ 	.word	0x00000000
.L_17:


//--------------------- .nv.compat                --------------------------
	.section	.nv.compat,"",@"SHT_CUDA_COMPAT_INFO"
	.align	4
        /*0000*/ 	.byte	0x02, 0x09, 0x00, 0x00, 0x02, 0x02, 0x01, 0x00, 0x02, 0x05, 0x05, 0x00, 0x03, 0x07, 0x01, 0x01
        /*0010*/ 	.byte	0x02, 0x03, 0x00, 0x00, 0x02, 0x06, 0x01, 0x00, 0x04, 0x0b, 0x08, 0x00, 0x09, 0x00, 0x00, 0x00
        /*0020*/ 	.byte	0x00, 0x00, 0x00, 0x00


//--------------------- .nv.info._Z19start_current_roundPiS_S_S_S_iiS_i --------------------------
	.section	.nv.info._Z19start_current_roundPiS_S_S_S_iiS_i,"",@"SHT_CUDA_INFO"
	.sectionflags	@""
	.align	4


	//----- nvinfo : EIATTR_CUDA_API_VERSION
	.align		4
        /*0000*/ 	.byte	0x04, 0x37
        /*0002*/ 	.short	(.L_19 - .L_18)
.L_18:
        /*0004*/ 	.word	0x00000082


	//----- nvinfo : EIATTR_KPARAM_INFO
	.align		4
.L_19:
        /*0008*/ 	.byte	0x04, 0x17
        /*000a*/ 	.short	(.L_21 - .L_20)
.L_20:
        /*000c*/ 	.word	0x00000000
        /*0010*/ 	.short	0x0008
        /*0012*/ 	.short	0x0038
        /*0014*/ 	.byte	0x00, 0xf0, 0x11, 0x00


	//----- nvinfo : EIATTR_KPARAM_INFO
	.align		4
.L_21:
        /*0018*/ 	.byte	0x04, 0x17
        /*001a*/ 	.short	(.L_23 - .L_22)
.L_22:
        /*001c*/ 	.word	0x00000000
        /*0020*/ 	.short	0x0007
        /*0022*/ 	.short	0x0030
        /*0024*/ 	.byte	0x00, 0xf5, 0x21, 0x00


	//----- nvinfo : EIATTR_KPARAM_INFO
	.align		4
.L_23:
        /*0028*/ 	.byte	0x04, 0x17
        /*002a*/ 	.short	(.L_25 - .L_24)
.L_24:
        /*002c*/ 	.word	0x00000000
        /*0030*/ 	.short	0x0006
        /*0032*/ 	.short	0x002c
        /*0034*/ 	.byte	0x00, 0xf0, 0x11, 0x00


	//----- nvinfo : EIATTR_KPARAM_INFO
	.align		4
.L_25:
        /*0038*/ 	.byte	0x04, 0x17
        /*003a*/ 	.short	(.L_27 - .L_26)
.L_26:
        /*003c*/ 	.word	0x00000000
        /*0040*/ 	.short	0x0005
        /*0042*/ 	.short	0x0028
        /*0044*/ 	.byte	0x00, 0xf0, 0x11, 0x00


	//----- nvinfo : EIATTR_KPARAM_INFO
	.align		4
.L_27:
        /*0048*/ 	.byte	0x04, 0x17
        /*004a*/ 	.short	(.L_29 - .L_28)
.L_28:
        /*004c*/ 	.word	0x00000000
        /*0050*/ 	.short	0x0004
        /*0052*/ 	.short	0x0020
        /*0054*/ 	.byte	0x00, 0xf5, 0x21, 0x00


	//----- nvinfo : EIATTR_KPARAM_INFO
	.align		4
.L_29:
        /*0058*/ 	.byte	0x04, 0x17
        /*005a*/ 	.short	(.L_31 - .L_30)
.L_30:
        /*005c*/ 	.word	0x00000000
        /*0060*/ 	.short	0x0003
        /*0062*/ 	.short	0x0018
        /*0064*/ 	.byte	0x00, 0xf5, 0x21, 0x00


	//----- nvinfo : EIATTR_KPARAM_INFO
	.align		4
.L_31:
        /*0068*/ 	.byte	0x04, 0x17
        /*006a*/ 	.short	(.L_33 - .L_32)
.L_32:
        /*006c*/ 	.word	0x00000000
        /*0070*/ 	.short	0x0002
        /*0072*/ 	.short	0x0010
        /*0074*/ 	.byte	0x00, 0xf5, 0x21, 0x00


	//----- nvinfo : EIATTR_KPARAM_INFO
	.align		4
.L_33:
        /*0078*/ 	.byte	0x04, 0x17
        /*007a*/ 	.short	(.L_35 - .L_34)
.L_34:
        /*007c*/ 	.word	0x00000000
        /*0080*/ 	.short	0x0001
        /*0082*/ 	.short	0x0008
        /*0084*/ 	.byte	0x00, 0xf5, 0x21, 0x00


	//----- nvinfo : EIATTR_KPARAM_INFO
	.align		4
.L_35:
        /*0088*/ 	.byte	0x04, 0x17
        /*008a*/ 	.short	(.L_37 - .L_36)
.L_36:
        /*008c*/ 	.word	0x00000000
        /*0090*/ 	.short	0x0000
        /*0092*/ 	.short	0x0000
        /*0094*/ 	.byte	0x00, 0xf5, 0x21, 0x00


	//----- nvinfo : EIATTR_SPARSE_MMA_MASK
	.align		4
.L_37:
        /*0098*/ 	.byte	0x03, 0x50
        /*009a*/ 	.short	0x0000


	//----- nvinfo : EIATTR_MAXREG_COUNT
	.align		4
        /*009c*/ 	.byte	0x03, 0x1b
        /*009e*/ 	.short	0x00ff


	//----- nvinfo : EIATTR_NUM_BARRIERS
	.align		4
        /*00a0*/ 	.byte	0x02, 0x4c
        /*00a2*/ 	.byte	0x01
	.zero		1


	//----- nvinfo : EIATTR_MERCURY_ISA_VERSION
	.align		4
        /*00a4*/ 	.byte	0x03, 0x5f
        /*00a6*/ 	.short	0x0101


	//----- nvinfo : EIATTR_INT_WARP_WIDE_INSTR_OFFSETS
	.align		4
        /*00a8*/ 	.byte	0x04, 0x31
        /*00aa*/ 	.short	(.L_39 - .L_38)


	//   ....[0]....
.L_38:
        /*00ac*/ 	.word	0x00000660


	//   ....[1]....
        /*00b0*/ 	.word	0x000006c0


	//   ....[2]....
        /*00b4*/ 	.word	0x00000770


	//----- nvinfo : EIATTR_VRC_CTA_INIT_COUNT
	.align		4
.L_39:
        /*00b8*/ 	.byte	0x02, 0x4a
	.zero		1
	.zero		1


	//----- nvinfo : EIATTR_EXIT_INSTR_OFFSETS
	.align		4
        /*00bc*/ 	.byte	0x04, 0x1c
        /*00be*/ 	.short	(.L_41 - .L_40)


	//   ....[0]....
.L_40:
        /*00c0*/ 	.word	0x00000740


	//   ....[1]....
        /*00c4*/ 	.word	0x00000810


	//----- nvinfo : EIATTR_CRS_STACK_SIZE
	.align		4
.L_41:
        /*00c8*/ 	.byte	0x04, 0x1e
        /*00ca*/ 	.short	(.L_43 - .L_42)
.L_42:
        /*00cc*/ 	.word	0x00000000


	//----- nvinfo : EIATTR_CBANK_PARAM_SIZE
	.align		4
.L_43:
        /*00d0*/ 	.byte	0x03, 0x19
        /*00d2*/ 	.short	0x003c


	//----- nvinfo : EIATTR_PARAM_CBANK
	.align		4
        /*00d4*/ 	.byte	0x04, 0x0a
        /*00d6*/ 	.short	(.L_45 - .L_44)
	.align		4
.L_44:
        /*00d8*/ 	.word	index@(.nv.constant0._Z19start_current_roundPiS_S_S_S_iiS_i)
        /*00dc*/ 	.short	0x0380
        /*00de*/ 	.short	0x003c


	//----- nvinfo : EIATTR_SW_WAR
	.align		4
.L_45:
        /*00e0*/ 	.byte	0x04, 0x36
        /*00e2*/ 	.short	(.L_47 - .L_46)
.L_46:
        /*00e4*/ 	.word	0x00000008
.L_47:


//--------------------- .nv.info._Z10checktanksPiS_ --------------------------
	.section	.nv.info._Z10checktanksPiS_,"",@"SHT_CUDA_INFO"
	.sectionflags	@""
	.align	4


	//----- nvinfo : EIATTR_CUDA_API_VERSION
	.align		4
        /*0000*/ 	.byte	0x04, 0x37
        /*0002*/ 	.short	(.L_49 - .L_48)
.L_48:
        /*0004*/ 	.word	0x00000082


	//----- nvinfo : EIATTR_KPARAM_INFO
	.align		4
.L_49:
        /*0008*/ 	.byte	0x04, 0x17
        /*000a*/ 	.short	(.L_51 - .L_50)
.L_50:
        /*000c*/ 	.word	0x00000000
        /*0010*/ 	.short	0x0001
        /*0012*/ 	.short	0x0008
        /*0014*/ 	.byte	0x00, 0xf5, 0x21, 0x00


	//----- nvinfo : EIATTR_KPARAM_INFO
	.align		4
.L_51:
        /*0018*/ 	.byte	0x04, 0x17
        /*001a*/ 	.short	(.L_53 - .L_52)
.L_52:
        /*001c*/ 	.word	0x00000000
        /*0020*/ 	.short	0x0000
        /*0022*/ 	.short	0x0000
        /*0024*/ 	.byte	0x00, 0xf5, 0x21, 0x00


	//----- nvinfo : EIATTR_SPARSE_MMA_MASK
	.align		4
.L_53:
        /*0028*/ 	.byte	0x03, 0x50
        /*002a*/ 	.short	0x0000


	//----- nvinfo : EIATTR_MAXREG_COUNT
	.align		4
        /*002c*/ 	.byte	0x03, 0x1b
        /*002e*/ 	.short	0x00ff


	//----- nvinfo : EIATTR_MERCURY_ISA_VERSION
	.align		4
        /*0030*/ 	.byte	0x03, 0x5f
        /*0032*/ 	.short	0x0101


	//----- nvinfo : EIATTR_INT_WARP_WIDE_INSTR_OFFSETS
	.align		4
        /*0034*/ 	.byte	0x04, 0x31
        /*0036*/ 	.short	(.L_55 - .L_54)


	//   ....[0]....
.L_54:
        /*0038*/ 	.word	0x000000a0


	//----- nvinfo : EIATTR_VRC_CTA_INIT_COUNT
	.align		4
.L_55:
        /*003c*/ 	.byte	0x02, 0x4a
	.zero		1
	.zero		1


	//----- nvinfo : EIATTR_EXIT_INSTR_OFFSETS
	.align		4
        /*0040*/ 	.byte	0x04, 0x1c
        /*0042*/ 	.short	(.L_57 - .L_56)


	//   ....[0]....
.L_56:
        /*0044*/ 	.word	0x00000070


	//   ....[1]....
        /*0048*/ 	.word	0x00000100


	//----- nvinfo : EIATTR_CBANK_PARAM_SIZE
	.align		4
.L_57:
        /*004c*/ 	.byte	0x03, 0x19
        /*004e*/ 	.short	0x0010


	//----- nvinfo : EIATTR_PARAM_CBANK
	.align		4
        /*0050*/ 	.byte	0x04, 0x0a
        /*0052*/ 	.short	(.L_59 - .L_58)
	.align		4
.L_58:
        /*0054*/ 	.word	index@(.nv.constant0._Z10checktanksPiS_)
        /*0058*/ 	.short	0x0380
        /*005a*/ 	.short	0x0010


	//----- nvinfo : EIATTR_SW_WAR
	.align		4
.L_59:
        /*005c*/ 	.byte	0x04, 0x36
        /*005e*/ 	.short	(.L_61 - .L_60)
.L_60:
        /*0060*/ 	.word	0x00000008
.L_61:


//--------------------- .nv.info._Z10memset_intPiii --------------------------
	.section	.nv.info._Z10memset_intPiii,"",@"SHT_CUDA_INFO"
	.sectionflags	@""
	.align	4


	//----- nvinfo : EIATTR_CUDA_API_VERSION
	.align		4
        /*0000*/ 	.byte	0x04, 0x37
        /*0002*/ 	.short	(.L_63 - .L_62)
.L_62:
        /*0004*/ 	.word	0x00000082


	//----- nvinfo : EIATTR_KPARAM_INFO
	.align		4
.L_63:
        /*0008*/ 	.byte	0x04, 0x17
        /*000a*/ 	.short	(.L_65 - .L_64)
.L_64:
        /*000c*/ 	.word	0x00000000
        /*0010*/ 	.short	0x0002
        /*0012*/ 	.short	0x000c
        /*0014*/ 	.byte	0x00, 0xf0, 0x11, 0x00


	//----- nvinfo : EIATTR_KPARAM_INFO
	.align		4
.L_65:
        /*0018*/ 	.byte	0x04, 0x17
        /*001a*/ 	.short	(.L_67 - .L_66)
.L_66:
        /*001c*/ 	.word	0x00000000
        /*0020*/ 	.short	0x0001
        /*0022*/ 	.short	0x0008
        /*0024*/ 	.byte	0x00, 0xf0, 0x11, 0x00


	//----- nvinfo : EIATTR_KPARAM_INFO
	.align		4
.L_67:
        /*0028*/ 	.byte	0x04, 0x17
        /*002a*/ 	.short	(.L_69 - .L_68)
.L_68:
        /*002c*/ 	.word	0x00000000
        /*0030*/ 	.short	0x0000
        /*0032*/ 	.short	0x0000
        /*0034*/ 	.byte	0x00, 0xf5, 0x21, 0x00


	//----- nvinfo : EIATTR_SPARSE_MMA_MASK
	.align		4
.L_69:
        /*0038*/ 	.byte	0x03, 0x50
        /*003a*/ 	.short	0x0000


	//----- nvinfo : EIATTR_MAXREG_COUNT
	.align		4
        /*003c*/ 	.byte	0x03, 0x1b
        /*003e*/ 	.short	0x00ff


	//----- nvinfo : EIATTR_MERCURY_ISA_VERSION
	.align		4
        /*0040*/ 	.byte	0x03, 0x5f
        /*0042*/ 	.short	0x0101


	//----- nvinfo : EIATTR_VRC_CTA_INIT_COUNT
	.align		4
        /*0044*/ 	.byte	0x02, 0x4a
	.zero		1
	.zero		1


	//----- nvinfo : EIATTR_EXIT_INSTR_OFFSETS
	.align		4
        /*0048*/ 	.byte	0x04, 0x1c
        /*004a*/ 	.short	(.L_71 - .L_70)


	//   ....[0]....
.L_70:
        /*004c*/ 	.word	0x00000040


	//   ....[1]....
        /*0050*/ 	.word	0x000000a0


	//----- nvinfo : EIATTR_CBANK_PARAM_SIZE
	.align		4
.L_71:
        /*0054*/ 	.byte	0x03, 0x19
        /*0056*/ 	.short	0x0010


	//----- nvinfo : EIATTR_PARAM_CBANK
	.align		4
        /*0058*/ 	.byte	0x04, 0x0a
        /*005a*/ 	.short	(.L_73 - .L_72)
	.align		4
.L_72:
        /*005c*/ 	.word	index@(.nv.constant0._Z10memset_intPiii)
        /*0060*/ 	.short	0x0380
        /*0062*/ 	.short	0x0010


	//----- nvinfo : EIATTR_SW_WAR
	.align		4
.L_73:
        /*0064*/ 	.byte	0x04, 0x36
        /*0066*/ 	.short	(.L_75 - .L_74)
.L_74:
        /*0068*/ 	.word	0x00000008
.L_75:


//--------------------- .nv.callgraph             --------------------------
	.section	.nv.callgraph,"",@"SHT_CUDA_CALLGRAPH"
	.align	4
	.sectionentsize	8
	.align		4
        /*0000*/ 	.word	0x00000000
	.align		4
        /*0004*/ 	.word	0xffffffff
	.align		4
        /*0008*/ 	.word	0x00000000
	.align		4
        /*000c*/ 	.word	0xfffffffe
	.align		4
        /*0010*/ 	.word	0x00000000
	.align		4
        /*0014*/ 	.word	0xfffffffd
	.align		4
        /*0018*/ 	.word	0x00000000
	.align		4
        /*001c*/ 	.word	0xfffffffc


//--------------------- .text._Z19start_current_roundPiS_S_S_S_iiS_i --------------------------
	.section	.text._Z19start_current_roundPiS_S_S_S_iiS_i,"ax",@progbits
	.align	128
        .global         _Z19start_current_roundPiS_S_S_S_iiS_i
        .type           _Z19start_current_roundPiS_S_S_S_iiS_i,@function
        .size           _Z19start_current_roundPiS_S_S_S_iiS_i,(.L_x_7 - _Z19start_current_roundPiS_S_S_S_iiS_i)
        .other          _Z19start_current_roundPiS_S_S_S_iiS_i,@"STO_CUDA_ENTRY STV_DEFAULT"
_Z19start_current_roundPiS_S_S_S_iiS_i:
.text._Z19start_current_roundPiS_S_S_S_iiS_i:
[----:B------:R-:W-:Y:S08]  /*0000*/  LDC R1, c[0x0][0x37c] ;  /* 0x0000df00ff017b82 */ /* 0x000ff00000000800 */
[----:B------:R-:W0:Y:S01]  /*0010*/  LDC R8, c[0x0][0x3a8] ;  /* 0x0000ea00ff087b82 */ /* 0x000e220000000800 */
[----:B------:R-:W1:Y:S01]  /*0020*/  S2R R0, SR_CTAID.X ;  /* 0x0000000000007919 */ /* 0x000e620000002500 */
[----:B------:R-:W2:Y:S01]  /*0030*/  LDCU.64 UR6, c[0x0][0x358] ;  /* 0x00006b00ff0677ac */ /* 0x000ea20008000a00 */
[----:B------:R-:W-:Y:S05]  /*0040*/  BSSY.RECONVERGENT B0, `(.L_x_0) ;  /* 0x000006c000007945 */ /* 0x000fea0003800200 */
[----:B------:R-:W1:Y:S01]  /*0050*/  LDC R7, c[0x0][0x3b8] ;  /* 0x0000ee00ff077b82 */ /* 0x000e620000000800 */
[----:B0-----:R-:W-:-:S04]  /*0060*/  IABS R6, R8 ;  /* 0x0000000800067213 */ /* 0x001fc80000000000 */
[----:B------:R-:W0:Y:S01]  /*0070*/  I2F.RP R5, R6 ;  /* 0x0000000600057306 */ /* 0x000e220000209400 */
[----:B-1----:R-:W-:-:S05]  /*0080*/  IMAD.IADD R4, R0, 0x1, R7 ;  /* 0x0000000100047824 */ /* 0x002fca00078e0207 */
[----:B------:R-:W-:Y:S02]  /*0090*/  ISETP.GE.AND P2, PT, R4, RZ, PT ;  /* 0x000000ff0400720c */ /* 0x000fe40003f46270 */
[----:B0-----:R-:W0:Y:S02]  /*00a0*/  MUFU.RCP R5, R5 ;  /* 0x0000000500057308 */ /* 0x001e240000001000 */
[----:B0-----:R-:W-:Y:S01]  /*00b0*/  VIADD R2, R5, 0xffffffe ;  /* 0x0ffffffe05027836 */ /* 0x001fe20000000000 */
[----:B------:R-:W-:-:S05]  /*00c0*/  IABS R5, R4 ;  /* 0x0000000400057213 */ /* 0x000fca0000000000 */
[----:B------:R0:W1:Y:S02]  /*00d0*/  F2I.FTZ.U32.TRUNC.NTZ R3, R2 ;  /* 0x0000000200037305 */ /* 0x000064000021f000 */
[----:B0-----:R-:W-:Y:S02]  /*00e0*/  IMAD.MOV.U32 R2, RZ, RZ, RZ ;  /* 0x000000ffff027224 */ /* 0x001fe400078e00ff */
[----:B-1----:R-:W-:-:S04]  /*00f0*/  IMAD.MOV R9, RZ, RZ, -R3 ;  /* 0x000000ffff097224 */ /* 0x002fc800078e0a03 */
[----:B------:R-:W-:Y:S02]  /*0100*/  IMAD R7, R9, R6, RZ ;  /* 0x0000000609077224 */ /* 0x000fe400078e02ff */
[----:B------:R-:W0:Y:S02]  /*0110*/  S2R R9, SR_TID.X ;  /* 0x0000000000097919 */ /* 0x000e240000002100 */
[----:B------:R-:W-:-:S06]  /*0120*/  IMAD.HI.U32 R3, R3, R7, R2 ;  /* 0x0000000703037227 */ /* 0x000fcc00078e0002 */
[----:B------:R-:W-:-:S04]  /*0130*/  IMAD.HI.U32 R3, R3, R5, RZ ;  /* 0x0000000503037227 */ /* 0x000fc800078e00ff */
[----:B------:R-:W-:-:S04]  /*0140*/  IMAD.MOV R3, RZ, RZ, -R3 ;  /* 0x000000ffff037224 */ /* 0x000fc800078e0a03 */
[C---:B------:R-:W-:Y:S02]  /*0150*/  IMAD R5, R6.reuse, R3, R5 ;  /* 0x0000000306057224 */ /* 0x040fe400078e0205 */
[----:B------:R-:W1:Y:S03]  /*0160*/  LDC.64 R2, c[0x0][0x3b0] ;  /* 0x0000ec00ff027b82 */ /* 0x000e660000000a00 */
[----:B------:R-:W-:-:S13]  /*0170*/  ISETP.GT.U32.AND P0, PT, R6, R5, PT ;  /* 0x000000050600720c */ /* 0x000fda0003f04070 */
[----:B------:R-:W-:Y:S01]  /*0180*/  @!P0 IMAD.IADD R5, R5, 0x1, -R6 ;  /* 0x0000000105058824 */ /* 0x000fe200078e0a06 */
[----:B------:R-:W-:-:S04]  /*0190*/  ISETP.NE.AND P0, PT, R8, RZ, PT ;  /* 0x000000ff0800720c */ /* 0x000fc80003f05270 */
[----:B------:R-:W-:Y:S01]  /*01a0*/  ISETP.GT.U32.AND P1, PT, R6, R5, PT ;  /* 0x000000050600720c */ /* 0x000fe20003f24070 */
[----:B-1----:R-:W-:-:S12]  /*01b0*/  IMAD.WIDE.U32 R2, R0, 0x4, R2 ;  /* 0x0000000400027825 */ /* 0x002fd800078e0002 */
[----:B------:R-:W-:-:S04]  /*01c0*/  @!P1 IMAD.IADD R5, R5, 0x1, -R6 ;  /* 0x0000000105059824 */ /* 0x000fc800078e0a06 */
[----:B------:R-:W-:Y:S01]  /*01d0*/  @!P2 IMAD.MOV R5, RZ, RZ, -R5 ;  /* 0x000000ffff05a224 */ /* 0x000fe200078e0a05 */
[----:B------:R-:W-:Y:S01]  /*01e0*/  @!P0 LOP3.LUT R5, RZ, R8, RZ, 0x33, !PT ;  /* 0x00000008ff058212 */ /* 0x000fe200078e33ff */
[----:B------:R-:W-:-:S03]  /*01f0*/  IMAD.MOV.U32 R8, RZ, RZ, -0x1 ;  /* 0xffffffffff087424 */ /* 0x000fc600078e00ff */
[----:B------:R-:W-:-:S04]  /*0200*/  ISETP.NE.AND P0, PT, R5, R0, PT ;  /* 0x000000000500720c */ /* 0x000fc80003f05270 */
[----:B0-----:R-:W-:-:S13]  /*0210*/  ISETP.EQ.OR P0, PT, R9, R0, !P0 ;  /* 0x000000000900720c */ /* 0x001fda0004702670 */
[----:B--2---:R-:W-:Y:S05]  /*0220*/  @P0 BRA `(.L_x_1) ;  /* 0x0000000400340947 */ /* 0x004fea0003800000 */
[----:B------:R-:W0:Y:S02]  /*0230*/  LDC.64 R10, c[0x0][0x3a0] ;  /* 0x0000e800ff0a7b82 */ /* 0x000e240000000a00 */
[----:B0-----:R-:W-:-:S06]  /*0240*/  IMAD.WIDE.U32 R6, R0, 0x4, R10 ;  /* 0x0000000400067825 */ /* 0x001fcc00078e000a */
[----:B------:R-:W2:Y:S02]  /*0250*/  LDG.E R6, desc[UR6][R6.64] ;  /* 0x0000000606067981 */ /* 0x000ea4000c1e1900 */
[----:B--2---:R-:W-:-:S13]  /*0260*/  ISETP.GE.AND P0, PT, R6, 0x1, PT ;  /* 0x000000010600780c */ /* 0x004fda0003f06270 */
[----:B------:R-:W-:Y:S05]  /*0270*/  @!P0 BRA `(.L_x_1) ;  /* 0x0000000400208947 */ /* 0x000fea0003800000 */
[----:B------:R-:W-:-:S06]  /*0280*/  IMAD.WIDE.U32 R6, R9, 0x4, R10 ;  /* 0x0000000409067825 */ /* 0x000fcc00078e000a */
[----:B------:R-:W2:Y:S02]  /*0290*/  LDG.E R6, desc[UR6][R6.64] ;  /* 0x0000000606067981 */ /* 0x000ea4000c1e1900 */
[----:B--2---:R-:W-:-:S13]  /*02a0*/  ISETP.GE.AND P0, PT, R6, 0x1, PT ;  /* 0x000000010600780c */ /* 0x004fda0003f06270 */
[----:B------:R-:W-:Y:S05]  /*02b0*/  @!P0 BRA `(.L_x_1) ;  /* 0x0000000400108947 */ /* 0x000fea0003800000 */
[----:B------:R-:W0:Y:S08]  /*02c0*/  LDC.64 R22, c[0x0][0x380] ;  /* 0x0000e000ff167b82 */ /* 0x000e300000000a00 */
[----:B------:R-:W1:Y:S01]  /*02d0*/  LDC.64 R12, c[0x0][0x388] ;  /* 0x0000e200ff0c7b82 */ /* 0x000e620000000a00 */
[----:B0-----:R-:W-:-:S04]  /*02e0*/  IMAD.WIDE.U32 R6, R0, 0x4, R22 ;  /* 0x0000000400067825 */ /* 0x001fc800078e0016 */
[--C-:B------:R-:W-:Y:S01]  /*02f0*/  IMAD.WIDE R18, R5, 0x4, R22.reuse ;  /* 0x0000000405127825 */ /* 0x100fe200078e0216 */
[----:B------:R-:W2:Y:S03]  /*0300*/  LDG.E R10, desc[UR6][R6.64] ;  /* 0x00000006060a7981 */ /* 0x000ea6000c1e1900 */
[----:B------:R-:W-:Y:S01]  /*0310*/  IMAD.WIDE.U32 R22, R9, 0x4, R22 ;  /* 0x0000000409167825 */ /* 0x000fe200078e0016 */
[----:B------:R-:W3:Y:S03]  /*0320*/  LDG.E R11, desc[UR6][R18.64] ;  /* 0x00000006120b7981 */ /* 0x000ee6000c1e1900 */
[----:B-1----:R-:W-:-:S04]  /*0330*/  IMAD.WIDE.U32 R20, R0, 0x4, R12 ;  /* 0x0000000400147825 */ /* 0x002fc800078e000c */
[----:B------:R-:W-:-:S04]  /*0340*/  IMAD.WIDE.U32 R24, R9, 0x4, R12 ;  /* 0x0000000409187825 */ /* 0x000fc800078e000c */
[----:B------:R-:W-:Y:S01]  /*0350*/  IMAD.WIDE R4, R5, 0x4, R12 ;  /* 0x0000000405047825 */ /* 0x000fe200078e020c */
[----:B------:R-:W4:Y:S04]  /*0360*/  LDG.E R15, desc[UR6][R24.64] ;  /* 0x00000006180f7981 */ /* 0x000f28000c1e1900 */
[----:B------:R-:W5:Y:S04]  /*0370*/  LDG.E R13, desc[UR6][R22.64] ;  /* 0x00000006160d7981 */ /* 0x000f68000c1e1900 */
[----:B------:R-:W4:Y:S04]  /*0380*/  LDG.E R12, desc[UR6][R20.64] ;  /* 0x00000006140c7981 */ /* 0x000f28000c1e1900 */
[----:B------:R-:W4:Y:S01]  /*0390*/  LDG.E R17, desc[UR6][R4.64] ;  /* 0x0000000604117981 */ /* 0x000f22000c1e1900 */
[----:B--2---:R-:W-:-:S02]  /*03a0*/  SHF.R.S32.HI R26, RZ, 0x1f, R10 ;  /* 0x0000001fff1a7819 */ /* 0x004fc4000001140a */
[----:B---3--:R-:W-:Y:S02]  /*03b0*/  SHF.R.S32.HI R29, RZ, 0x1f, R11 ;  /* 0x0000001fff1d7819 */ /* 0x008fe4000001140b */
[C---:B------:R-:W-:Y:S02]  /*03c0*/  IADD3 R27, P0, PT, -R10.reuse, R11, RZ ;  /* 0x0000000b0a1b7210 */ /* 0x040fe40007f1e1ff */
[----:B-----5:R-:W-:Y:S02]  /*03d0*/  IADD3 R14, P2, PT, -R10, R13, RZ ;  /* 0x0000000d0a0e7210 */ /* 0x020fe40007f5e1ff */
[----:B----4-:R-:W-:Y:S02]  /*03e0*/  SHF.R.S32.HI R6, RZ, 0x1f, R12 ;  /* 0x0000001fff067819 */ /* 0x010fe4000001140c */
[----:B------:R-:W-:Y:S02]  /*03f0*/  IADD3 R19, P1, PT, -R12, R15, RZ ;  /* 0x0000000f0c137210 */ /* 0x000fe40007f3e1ff */
[----:B------:R-:W-:-:S02]  /*0400*/  SHF.R.S32.HI R28, RZ, 0x1f, R17 ;  /* 0x0000001fff1c7819 */ /* 0x000fc40000011411 */
[----:B------:R-:W-:Y:S02]  /*0410*/  IADD3 R7, P3, PT, -R12, R17, RZ ;  /* 0x000000110c077210 */ /* 0x000fe40007f7e1ff */
[----:B------:R-:W-:Y:S02]  /*0420*/  LEA.HI.X.SX32 R16, R13, ~R26, 0x1, P2 ;  /* 0x8000001a0d107211 */ /* 0x000fe400010f0eff */
[----:B------:R-:W-:Y:S01]  /*0430*/  LEA.HI.X.SX32 R18, R15, ~R6, 0x1, P1 ;  /* 0x800000060f127211 */ /* 0x000fe200008f0eff */
[----:B------:R-:W-:Y:S02]  /*0440*/  IMAD.X R21, R28, 0x1, ~R6, P3 ;  /* 0x000000011c157824 */ /* 0x000fe400018e0e06 */
[----:B------:R-:W-:Y:S02]  /*0450*/  IMAD R22, R16, R7, RZ ;  /* 0x0000000710167224 */ /* 0x000fe400078e02ff */
[----:B------:R-:W-:Y:S02]  /*0460*/  IMAD.X R26, R29, 0x1, ~R26, P0 ;  /* 0x000000011d1a7824 */ /* 0x000fe400000e0e1a */
[----:B------:R-:W-:-:S02]  /*0470*/  IMAD R20, R18, R27, RZ ;  /* 0x0000001b12147224 */ /* 0x000fc400078e02ff */
[----:B------:R-:W-:-:S04]  /*0480*/  IMAD.WIDE.U32 R4, R14, R7, RZ ;  /* 0x000000070e047225 */ /* 0x000fc800078e00ff */
[----:B------:R-:W-:-:S04]  /*0490*/  IMAD.WIDE.U32 R6, R19, R27, RZ ;  /* 0x0000001b13067225 */ /* 0x000fc800078e00ff */
[----:B------:R-:W-:Y:S02]  /*04a0*/  IMAD R23, R21, R14, R22 ;  /* 0x0000000e15177224 */ /* 0x000fe400078e0216 */
[----:B------:R-:W-:Y:S01]  /*04b0*/  IMAD R21, R19, R26, R20 ;  /* 0x0000001a13157224 */ /* 0x000fe200078e0214 */
[----:B------:R-:W-:Y:S01]  /*04c0*/  ISETP.NE.U32.AND P0, PT, R6, R4, PT ;  /* 0x000000040600720c */ /* 0x000fe20003f05070 */
[----:B------:R-:W-:Y:S02]  /*04d0*/  IMAD.IADD R4, R5, 0x1, R23 ;  /* 0x0000000105047824 */ /* 0x000fe400078e0217 */
[----:B------:R-:W-:-:S05]  /*04e0*/  IMAD.IADD R7, R7, 0x1, R21 ;  /* 0x0000000107077824 */ /* 0x000fca00078e0215 */
[----:B------:R-:W-:-:S13]  /*04f0*/  ISETP.NE.AND.EX P0, PT, R7, R4, PT, P0 ;  /* 0x000000040700720c */ /* 0x000fda0003f05300 */
[----:B------:R-:W-:Y:S05]  /*0500*/  @P0 BRA `(.L_x_1) ;  /* 0x00000000007c0947 */ /* 0x000fea0003800000 */
[----:B------:R-:W-:Y:S01]  /*0510*/  ISETP.NE.AND P2, PT, R17, R12, PT ;  /* 0x0000000c1100720c */ /* 0x000fe20003f45270 */
[----:B------:R-:W-:Y:S01]  /*0520*/  IMAD.MOV.U32 R4, RZ, RZ, -0x1 ;  /* 0xffffffffff047424 */ /* 0x000fe200078e00ff */
[----:B------:R-:W-:Y:S02]  /*0530*/  ISETP.GT.AND P0, PT, R12, R17, PT ;  /* 0x000000110c00720c */ /* 0x000fe40003f04270 */
[----:B------:R-:W-:Y:S02]  /*0540*/  ISETP.GT.AND P1, PT, R11, R10, PT ;  /* 0x0000000a0b00720c */ /* 0x000fe40003f24270 */
[----:B------:R-:W-:-:S07]  /*0550*/  SEL R5, R4, 0x1, P0 ;  /* 0x0000000104057807 */ /* 0x000fce0000000000 */
[----:B------:R-:W-:-:S04]  /*0560*/  @!P2 SEL R5, R4, 0x1, !P1 ;  /* 0x000000010405a807 */ /* 0x000fc80004800000 */
[----:B------:R-:W-:-:S13]  /*0570*/  ISETP.NE.AND P0, PT, R5, -0x1, PT ;  /* 0xffffffff0500780c */ /* 0x000fda0003f05270 */
[----:B------:R-:W-:Y:S05]  /*0580*/  @!P0 BRA `(.L_x_2) ;  /* 0x00000000001c8947 */ /* 0x000fea0003800000 */
[----:B------:R-:W-:-:S13]  /*0590*/  ISETP.NE.AND P0, PT, R5, 0x1, PT ;  /* 0x000000010500780c */ /* 0x000fda0003f05270 */
[----:B------:R-:W-:Y:S05]  /*05a0*/  @P0 BRA `(.L_x_1) ;  /* 0x0000000000540947 */ /* 0x000fea0003800000 */
[----:B------:R-:W-:-:S04]  /*05b0*/  ISETP.GE.AND P0, PT, R10, R13, PT ;  /* 0x0000000d0a00720c */ /* 0x000fc80003f06270 */
[----:B------:R-:W-:-:S04]  /*05c0*/  ISETP.EQ.AND P0, PT, R12, R15, !P0 ;  /* 0x0000000f0c00720c */ /* 0x000fc80004702270 */
[----:B------:R-:W-:-:S13]  /*05d0*/  ISETP.LT.OR P0, PT, R12, R15, P0 ;  /* 0x0000000f0c00720c */ /* 0x000fda0000701670 */
[----:B------:R-:W-:Y:S05]  /*05e0*/  @P0 BRA `(.L_x_3) ;  /* 0x0000000000140947 */ /* 0x000fea0003800000 */
[----:B------:R-:W-:Y:S05]  /*05f0*/  BRA `(.L_x_1) ;  /* 0x0000000000407947 */ /* 0x000fea0003800000 */
.L_x_2:
[----:B------:R-:W-:Y:S02]  /*0600*/  ISETP.GT.AND P0, PT, R10, R13, PT ;  /* 0x0000000d0a00720c */ /* 0x000fe40003f04270 */
[----:B------:R-:W-:Y:S02]  /*0610*/  ISETP.LE.AND P1, PT, R12, R15, PT ;  /* 0x0000000f0c00720c */ /* 0x000fe40003f23270 */
[----:B------:R-:W-:-:S13]  /*0620*/  ISETP.NE.OR P0, PT, R15, R12, !P0 ;  /* 0x0000000c0f00720c */ /* 0x000fda0004705670 */
[----:B------:R-:W-:Y:S05]  /*0630*/  @P0 BRA P1, `(.L_x_1) ;  /* 0x0000000000300947 */ /* 0x000fea0000800000 */
.L_x_3:
[----:B------:R-:W0:Y:S01]  /*0640*/  S2R R4, SR_LANEID ;  /* 0x0000000000047919 */ /* 0x000e220000000000 */
[----:B------:R-:W-:Y:S01]  /*0650*/  ISETP.LT.AND P0, PT, R18, RZ, PT ;  /* 0x000000ff1200720c */ /* 0x000fe20003f01270 */
[----:B------:R-:W-:Y:S01]  /*0660*/  VOTEU.ANY UR4, UPT, PT ;  /* 0x0000000000047886 */ /* 0x000fe200038e0100 */
[----:B------:R-:W-:Y:S01]  /*0670*/  ISETP.LT.AND P1, PT, R16, RZ, PT ;  /* 0x000000ff1000720c */ /* 0x000fe20003f21270 */
[----:B------:R-:W-:-:S10]  /*0680*/  UFLO.U32 UR4, UR4 ;  /* 0x00000004000472bd */ /* 0x000fd400080e0000 */
[----:B------:R-:W-:Y:S02]  /*0690*/  @P0 IMAD.MOV R19, RZ, RZ, -R19 ;  /* 0x000000ffff130224 */ /* 0x000fe400078e0a13 */
[----:B------:R-:W-:-:S04]  /*06a0*/  @P1 IMAD.MOV R14, RZ, RZ, -R14 ;  /* 0x000000ffff0e1224 */ /* 0x000fc800078e0a0e */
[----:B------:R-:W-:-:S05]  /*06b0*/  IMAD.IADD R8, R19, 0x1, R14 ;  /* 0x0000000113087824 */ /* 0x000fca00078e020e */
[----:B------:R-:W-:Y:S02]  /*06c0*/  CREDUX.MIN.S32 UR5, R8 ;  /* 0x00000000080572cc */ /* 0x000fe40000008200 */
[----:B0-----:R-:W-:-:S11]  /*06d0*/  ISETP.EQ.U32.AND P0, PT, R4, UR4, PT ;  /* 0x0000000404007c0c */ /* 0x001fd6000bf02070 */
[----:B------:R-:W-:-:S05]  /*06e0*/  IMAD.U32 R5, RZ, RZ, UR5 ;  /* 0x00000005ff057e24 */ /* 0x000fca000f8e00ff */
[----:B------:R0:W-:Y:S02]  /*06f0*/  @P0 REDG.E.MIN.S32.STRONG.GPU desc[UR6][R2.64], R5 ;  /* 0x000000050200098e */ /* 0x0001e4000c92e306 */
.L_x_1:
[----:B------:R-:W-:Y:S05]  /*0700*/  BSYNC.RECONVERGENT B0 ;  /* 0x0000000000007941 */ /* 0x000fea0003800200 */
.L_x_0:
[----:B------:R-:W-:Y:S06]  /*0710*/  BAR.SYNC.DEFER_BLOCKING 0x0 ;  /* 0x0000000000007b1d */ /* 0x000fec0000010000 */
[----:B0-----:R-:W2:Y:S02]  /*0720*/  LDG.E R3, desc[UR6][R2.64] ;  /* 0x0000000602037981 */ /* 0x001ea4000c1e1900 */
[----:B--2---:R-:W-:-:S13]  /*0730*/  ISETP.NE.AND P0, PT, R3, R8, PT ;  /* 0x000000080300720c */ /* 0x004fda0003f05270 */
[----:B------:R-:W-:Y:S05]  /*0740*/  @P0 EXIT ;  /* 0x000000000000094d */ /* 0x000fea0003800000 */
[----:B------:R-:W0:Y:S01]  /*0750*/  S2R R6, SR_LANEID ;  /* 0x0000000000067919 */ /* 0x000e220000000000 */
[----:B------:R-:W1:Y:S01]  /*0760*/  LDC.64 R2, c[0x0][0x390] ;  /* 0x0000e400ff027b82 */ /* 0x000e620000000a00 */
[----:B------:R-:W-:Y:S02]  /*0770*/  VOTEU.ANY UR4, UPT, PT ;  /* 0x0000000000047886 */ /* 0x000fe400038e0100 */
[----:B------:R-:W-:Y:S02]  /*0780*/  UFLO.U32 UR5, UR4 ;  /* 0x00000004000572bd */ /* 0x000fe400080e0000 */
[----:B------:R-:W2:Y:S03]  /*0790*/  POPC R7, UR4 ;  /* 0x0000000400077d09 */ /* 0x000ea60008000000 */
[----:B------:R-:W3:Y:S01]  /*07a0*/  LDC.64 R4, c[0x0][0x398] ;  /* 0x0000e600ff047b82 */ /* 0x000ee20000000a00 */
[----:B-1----:R-:W-:Y:S01]  /*07b0*/  IMAD.WIDE.U32 R2, R0, 0x4, R2 ;  /* 0x0000000400027825 */ /* 0x002fe200078e0002 */
[----:B0-----:R-:W-:-:S03]  /*07c0*/  ISETP.EQ.U32.AND P0, PT, R6, UR5, PT ;  /* 0x0000000506007c0c */ /* 0x001fc6000bf02070 */
[----:B---3--:R-:W-:-:S04]  /*07d0*/  IMAD.WIDE.U32 R4, R9, 0x4, R4 ;  /* 0x0000000409047825 */ /* 0x008fc800078e0004 */
[----:B------:R-:W-:-:S06]  /*07e0*/  IMAD.MOV.U32 R9, RZ, RZ, -0x1 ;  /* 0xffffffffff097424 */ /* 0x000fcc00078e00ff */
[----:B--2---:R-:W-:Y:S04]  /*07f0*/  @P0 REDG.E.ADD.STRONG.GPU desc[UR6][R2.64], R7 ;  /* 0x000000070200098e */ /* 0x004fe8000c12e106 */
[----:B------:R-:W-:Y:S01]  /*0800*/  REDG.E.ADD.STRONG.GPU desc[UR6][R4.64], R9 ;  /* 0x000000090400798e */ /* 0x000fe2000c12e106 */
[----:B------:R-:W-:Y:S05]  /*0810*/  EXIT ;  /* 0x000000000000794d */ /* 0x000fea0003800000 */
.L_x_4:
[----:B------:R-:W-:-:S00]  /*0820*/  BRA `(.L_x_4) ;  /* 0xfffffffc00fc7947 */ /* 0x000fc0000383ffff */
[----:B------:R-:W-:-:S00]  /*0830*/  NOP ;  /* 0x0000000000007918 */ /* 0x000fc00000000000 */
        /* <DEDUP_REMOVED lines=12> */
.L_x_7:


//--------------------- .text._Z10checktanksPiS_  --------------------------
	.section	.text._Z10checktanksPiS_,"ax",@progbits
	.align	128
        .global         _Z10checktanksPiS_
        .type           _Z10checktanksPiS_,@function
        .size           _Z10checktanksPiS_,(.L_x_8 - _Z10checktanksPiS_)
        .other          _Z10checktanksPiS_,@"STO_CUDA_ENTRY STV_DEFAULT"
_Z10checktanksPiS_:
.text._Z10checktanksPiS_:
[----:B------:R-:W-:Y:S01]  /*0000*/  LDC R1, c[0x0][0x37c] ;  /* 0x0000df00ff017b82 */ /* 0x000fe20000000800 */
[----:B------:R-:W0:Y:S07]  /*0010*/  S2R R5, SR_TID.X ;  /* 0x0000000000057919 */ /* 0x000e2e0000002100 */
[----:B------:R-:W0:Y:S01]  /*0020*/  LDC.64 R2, c[0x0][0x380] ;  /* 0x0000e000ff027b82 */ /* 0x000e220000000a00 */
[----:B------:R-:W1:Y:S01]  /*0030*/  LDCU.64 UR6, c[0x0][0x358] ;  /* 0x00006b00ff0677ac */ /* 0x000e620008000a00 */
[----:B0-----:R-:W-:-:S06]  /*0040*/  IMAD.WIDE.U32 R2, R5, 0x4, R2 ;  /* 0x0000000405027825 */ /* 0x001fcc00078e0002 */
[----:B-1----:R-:W2:Y:S02]  /*0050*/  LDG.E R2, desc[UR6][R2.64] ;  /* 0x0000000602027981 */ /* 0x002ea4000c1e1900 */
[----:B--2---:R-:W-:-:S13]  /*0060*/  ISETP.GT.AND P0, PT, R2, RZ, PT ;  /* 0x000000ff0200720c */ /* 0x004fda0003f04270 */
[----:B------:R-:W-:Y:S05]  /*0070*/  @P0 EXIT ;  /* 0x000000000000094d */ /* 0x000fea0003800000 */
[----:B------:R-:W0:Y:S01]  /*0080*/  S2R R0, SR_LANEID ;  /* 0x0000000000007919 */ /* 0x000e220000000000 */
[----:B------:R-:W1:Y:S01]  /*0090*/  LDC.64 R2, c[0x0][0x388] ;  /* 0x0000e200ff027b82 */ /* 0x000e620000000a00 */
[----:B------:R-:W-:Y:S02]  /*00a0*/  VOTEU.ANY UR4, UPT, PT ;  /* 0x0000000000047886 */ /* 0x000fe400038e0100 */
[----:B------:R-:W-:Y:S02]  /*00b0*/  UFLO.U32 UR5, UR4 ;  /* 0x00000004000572bd */ /* 0x000fe400080e0000 */
[----:B------:R-:W-:-:S06]  /*00c0*/  UPOPC UR4, UR4 ;  /* 0x00000004000472bf */ /* 0x000fcc0008000000 */
[----:B------:R-:W-:Y:S02]  /*00d0*/  IADD3 R5, PT, PT, RZ, -UR4, RZ ;  /* 0x80000004ff057c10 */ /* 0x000fe4000fffe0ff */
[----:B0-----:R-:W-:-:S13]  /*00e0*/  ISETP.EQ.U32.AND P0, PT, R0, UR5, PT ;  /* 0x0000000500007c0c */ /* 0x001fda000bf02070 */
[----:B-1----:R-:W-:Y:S01]  /*00f0*/  @P0 REDG.E.ADD.STRONG.GPU desc[UR6][R2.64], R5 ;  /* 0x000000050200098e */ /* 0x002fe2000c12e106 */
[----:B------:R-:W-:Y:S05]  /*0100*/  EXIT ;  /* 0x000000000000794d */ /* 0x000fea0003800000 */
.L_x_5:
        /* <DEDUP_REMOVED lines=15> */
.L_x_8:


//--------------------- .text._Z10memset_intPiii  --------------------------
	.section	.text._Z10memset_intPiii,"ax",@progbits
	.align	128
        .global         _Z10memset_intPiii
        .type           _Z10memset_intPiii,@function
        .size           _Z10memset_intPiii,(.L_x_9 - _Z10memset_intPiii)
        .other          _Z10memset_intPiii,@"STO_CUDA_ENTRY STV_DEFAULT"
_Z10memset_intPiii:
.text._Z10memset_intPiii:
[----:B------:R-:W-:Y:S01]  /*0000*/  LDC R1, c[0x0][0x37c] ;  /* 0x0000df00ff017b82 */ /* 0x000fe20000000800 */
[----:B------:R-:W0:Y:S01]  /*0010*/  S2R R5, SR_TID.X ;  /* 0x0000000000057919 */ /* 0x000e220000002100 */
[----:B------:R-:W0:Y:S02]  /*0020*/  LDCU UR4, c[0x0][0x38c] ;  /* 0x00007180ff0477ac */ /* 0x000e240008000800 */
[----:B0-----:R-:W-:-:S13]  /*0030*/  ISETP.GE.U32.AND P0, PT, R5, UR4, PT ;  /* 0x0000000405007c0c */ /* 0x001fda000bf06070 */
[----:B------:R-:W-:Y:S05]  /*0040*/  @P0 EXIT ;  /* 0x000000000000094d */ /* 0x000fea0003800000 */
[----:B------:R-:W0:Y:S01]  /*0050*/  LDC.64 R2, c[0x0][0x380] ;  /* 0x0000e000ff027b82 */ /* 0x000e220000000a00 */
[----:B------:R-:W1:Y:S07]  /*0060*/  LDCU.64 UR4, c[0x0][0x358] ;  /* 0x00006b00ff0477ac */ /* 0x000e6e0008000a00 */
[----:B------:R-:W1:Y:S01]  /*0070*/  LDC R7, c[0x0][0x388] ;  /* 0x0000e200ff077b82 */ /* 0x000e620000000800 */
[----:B0-----:R-:W-:-:S05]  /*0080*/  IMAD.WIDE.U32 R2, R5, 0x4, R2 ;  /* 0x0000000405027825 */ /* 0x001fca00078e0002 */
[----:B-1----:R-:W-:Y:S01]  /*0090*/  STG.E desc[UR4][R2.64], R7 ;  /* 0x0000000702007986 */ /* 0x002fe2000c101904 */
[----:B------:R-:W-:Y:S05]  /*00a0*/  EXIT ;  /* 0x000000000000794d */ /* 0x000fea0003800000 */
.L_x_6:
        /* <DEDUP_REMOVED lines=13> */
.L_x_9:


//--------------------- .nv.shared.reserved.0     --------------------------
	.section	.nv.shared.reserved.0,"aw",@nobits
	.weak		__nv_reservedSMEM_offset_0_alias
	.size		__nv_reservedSMEM_offset_0_alias, 0, 64
	.other		__nv_reservedSMEM_offset_0_alias,@"STO_CUDA_RESERVED_SHARED STV_DEFAULT"
__nv_reservedSMEM_offset_0_alias:
	.zero		0
	.zero		64


//--------------------- .nv.constant0._Z19start_current_roundPiS_S_S_S_iiS_i --------------------------
	.section	.nv.constant0._Z19start_current_roundPiS_S_S_S_iiS_i,"a",@progbits
	.sectionflags	@""
	.align	4
.nv.constant0._Z19start_current_roundPiS_S_S_S_iiS_i:
	.zero		956


//--------------------- .nv.constant0._Z10checktanksPiS_ --------------------------
	.section	.nv.constant0._Z10checktanksPiS_,"a",@progbits
	.sectionflags	@""
	.align	4
.nv.constant0._Z10checktanksPiS_:
	.zero		912


//--------------------- .nv.constant0._Z10memset_intPiii --------------------------
	.section	.nv.constant0._Z10memset_intPiii,"a",@progbits
	.sectionflags	@""
	.align	4
.nv.constant0._Z10memset_intPiii:
	.zero		912


//--------------------- SYMBOLS --------------------------

	.type		.nv.reservedSmem.offset0,@object
	.size		.nv.reservedSmem.offset0,0x4
